	.headerflags	@"EF_CUDA_TEXMODE_UNIFIED EF_CUDA_64BIT_ADDRESS EF_CUDA_ACCELERATORS EF_CUDA_SM90 EF_CUDA_VIRTUAL_SM(EF_CUDA_SM90)"
	.elftype	@"ET_EXEC"


//--------------------- .nv.info                  --------------------------
	.section	.nv.info,"",@"SHT_CUDA_INFO"
	.align	4


	//----- nvinfo : EIATTR_REGCOUNT
	.align		4
        /*0000*/ 	.byte	0x04, 0x2f
        /*0002*/ 	.short	(.L_3 - .L_2)
	.align		4
.L_2:
        /*0004*/ 	.word	index@(triton_poi_fused__native_batch_norm_legit_no_training_cat_relu_31)
        /*0008*/ 	.word	0x00000016


	//----- nvinfo : EIATTR_MIN_STACK_SIZE
	.align		4
.L_3:
        /*000c*/ 	.byte	0x04, 0x12
        /*000e*/ 	.short	(.L_5 - .L_4)
	.align		4
.L_4:
        /*0010*/ 	.word	index@(triton_poi_fused__native_batch_norm_legit_no_training_cat_relu_31)
        /*0014*/ 	.word	0x00000000


	//----- nvinfo : EIATTR_FRAME_SIZE
	.align		4
.L_5:
        /*0018*/ 	.byte	0x04, 0x11
        /*001a*/ 	.short	(.L_7 - .L_6)
	.align		4
.L_6:
        /*001c*/ 	.word	index@(triton_poi_fused__native_batch_norm_legit_no_training_cat_relu_31)
        /*0020*/ 	.word	0x00000000


	//----- nvinfo : EIATTR_MIN_STACK_SIZE
	.align		4
.L_7:
        /*0024*/ 	.byte	0x04, 0x12
        /*0026*/ 	.short	(.L_9 - .L_8)
	.align		4
.L_8:
        /*0028*/ 	.word	index@(triton_poi_fused__native_batch_norm_legit_no_training_cat_relu_31)
        /*002c*/ 	.word	0x00000000
.L_9:


//--------------------- .nv.info.triton_poi_fused__native_batch_norm_legit_no_training_cat_relu_31 --------------------------
	.section	.nv.info.triton_poi_fused__native_batch_norm_legit_no_training_cat_relu_31,"",@"SHT_CUDA_INFO"
	.sectionflags	@""
	.align	4


	//----- nvinfo : EIATTR_CUDA_API_VERSION
	.align		4
        /*0000*/ 	.byte	0x04, 0x37
        /*0002*/ 	.short	(.L_11 - .L_10)
.L_10:
        /*0004*/ 	.word	0x0000007c


	//----- nvinfo : EIATTR_KPARAM_INFO
	.align		4
.L_11:
        /*0008*/ 	.byte	0x04, 0x17
        /*000a*/ 	.short	(.L_13 - .L_12)
.L_12:
        /*000c*/ 	.word	0x00000000
        /*0010*/ 	.short	0x0008
        /*0012*/ 	.short	0x0040
        /*0014*/ 	.byte	0x00, 0xf0, 0x11, 0x00


	//----- nvinfo : EIATTR_KPARAM_INFO
	.align		4
.L_13:
        /*0018*/ 	.byte	0x04, 0x17
        /*001a*/ 	.short	(.L_15 - .L_14)
.L_14:
        /*001c*/ 	.word	0x00000000
        /*0020*/ 	.short	0x0007
        /*0022*/ 	.short	0x0038
        /*0024*/ 	.byte	0x00, 0xf4, 0x21, 0x00


	//----- nvinfo : EIATTR_KPARAM_INFO
	.align		4
.L_15:
        /*0028*/ 	.byte	0x04, 0x17
        /*002a*/ 	.short	(.L_17 - .L_16)
.L_16:
        /*002c*/ 	.word	0x00000000
        /*0030*/ 	.short	0x0006
        /*0032*/ 	.short	0x0030
        /*0034*/ 	.byte	0x00, 0xf4, 0x21, 0x00


	//----- nvinfo : EIATTR_KPARAM_INFO
	.align		4
.L_17:
        /*0038*/ 	.byte	0x04, 0x17
        /*003a*/ 	.short	(.L_19 - .L_18)
.L_18:
        /*003c*/ 	.word	0x00000000
        /*0040*/ 	.short	0x0005
        /*0042*/ 	.short	0x0028
        /*0044*/ 	.byte	0x00, 0xf4, 0x21, 0x00


	//----- nvinfo : EIATTR_KPARAM_INFO
	.align		4
.L_19:
        /*0048*/ 	.byte	0x04, 0x17
        /*004a*/ 	.short	(.L_21 - .L_20)
.L_20:
        /*004c*/ 	.word	0x00000000
        /*0050*/ 	.short	0x0004
        /*0052*/ 	.short	0x0020
        /*0054*/ 	.byte	0x00, 0xf4, 0x21, 0x00


	//----- nvinfo : EIATTR_KPARAM_INFO
	.align		4
.L_21:
        /*0058*/ 	.byte	0x04, 0x17
        /*005a*/ 	.short	(.L_23 - .L_22)
.L_22:
        /*005c*/ 	.word	0x00000000
        /*0060*/ 	.short	0x0003
        /*0062*/ 	.short	0x0018
        /*0064*/ 	.byte	0x00, 0xf4, 0x21, 0x00


	//----- nvinfo : EIATTR_KPARAM_INFO
	.align		4
.L_23:
        /*0068*/ 	.byte	0x04, 0x17
        /*006a*/ 	.short	(.L_25 - .L_24)
.L_24:
        /*006c*/ 	.word	0x00000000
        /*0070*/ 	.short	0x0002
        /*0072*/ 	.short	0x0010
        /*0074*/ 	.byte	0x00, 0xf4, 0x21, 0x00


	//----- nvinfo : EIATTR_KPARAM_INFO
	.align		4
.L_25:
        /*0078*/ 	.byte	0x04, 0x17
        /*007a*/ 	.short	(.L_27 - .L_26)
.L_26:
        /*007c*/ 	.word	0x00000000
        /*0080*/ 	.short	0x0001
        /*0082*/ 	.short	0x0008
        /*0084*/ 	.byte	0x00, 0xf4, 0x21, 0x00


	//----- nvinfo : EIATTR_KPARAM_INFO
	.align		4
.L_27:
        /*0088*/ 	.byte	0x04, 0x17
        /*008a*/ 	.short	(.L_29 - .L_28)
.L_28:
        /*008c*/ 	.word	0x00000000
        /*0090*/ 	.short	0x0000
        /*0092*/ 	.short	0x0000
        /*0094*/ 	.byte	0x00, 0xf4, 0x21, 0x00


	//----- nvinfo : EIATTR_SPARSE_MMA_MASK
	.align		4
.L_29:
        /*0098*/ 	.byte	0x03, 0x50
        /*009a*/ 	.short	0x0000


	//----- nvinfo : EIATTR_MAXREG_COUNT
	.align		4
        /*009c*/ 	.byte	0x03, 0x1b
        /*009e*/ 	.short	0x00ff


	//----- nvinfo : EIATTR_EXIT_INSTR_OFFSETS
	.align		4
        /*00a0*/ 	.byte	0x04, 0x1c
        /*00a2*/ 	.short	(.L_31 - .L_30)


	//   ....[0]....
.L_30:
        /*00a4*/ 	.word	0x000004e0


	//   ....[1]....
        /*00a8*/ 	.word	0x00000500


	//----- nvinfo : EIATTR_REQNTID
	.align		4
.L_31:
        /*00ac*/ 	.byte	0x04, 0x10
        /*00ae*/ 	.short	(.L_33 - .L_32)
.L_32:
        /*00b0*/ 	.word	0x00000080
        /*00b4*/ 	.word	0x00000001
        /*00b8*/ 	.word	0x00000001


	//----- nvinfo : EIATTR_CBANK_PARAM_SIZE
	.align		4
.L_33:
        /*00bc*/ 	.byte	0x03, 0x19
        /*00be*/ 	.short	0x0044


	//----- nvinfo : EIATTR_PARAM_CBANK
	.align		4
        /*00c0*/ 	.byte	0x04, 0x0a
        /*00c2*/ 	.short	(.L_35 - .L_34)
	.align		4
.L_34:
        /*00c4*/ 	.word	index@(.nv.constant0.triton_poi_fused__native_batch_norm_legit_no_training_cat_relu_31)
        /*00c8*/ 	.short	0x0210
        /*00ca*/ 	.short	0x0044


	//----- nvinfo : EIATTR_SW_WAR
	.align		4
.L_35:
        /*00cc*/ 	.byte	0x04, 0x36
        /*00ce*/ 	.short	(.L_37 - .L_36)
.L_36:
        /*00d0*/ 	.word	0x00000008
.L_37:


//--------------------- .nv.callgraph             --------------------------
	.section	.nv.callgraph,"",@"SHT_CUDA_CALLGRAPH"
	.align	4
	.sectionentsize	8
	.align		4
        /*0000*/ 	.word	0x00000000
	.align		4
        /*0004*/ 	.word	0xffffffff
	.align		4
        /*0008*/ 	.word	0x00000000
	.align		4
        /*000c*/ 	.word	0xfffffffe
	.align		4
        /*0010*/ 	.word	0x00000000
	.align		4
        /*0014*/ 	.word	0xfffffffd
	.align		4
        /*0018*/ 	.word	0x00000000
	.align		4
        /*001c*/ 	.word	0xfffffffc


//--------------------- .nv.constant4             --------------------------
	.section	.nv.constant4,"a",@progbits
	.align	8
	.align		8
.nv.constant4:
        /*0000*/ 	.dword	_$_str
	.align		8
        /*0008*/ 	.dword	_$_str_$_2


//--------------------- .text.triton_poi_fused__native_batch_norm_legit_no_training_cat_relu_31 --------------------------
	.section	.text.triton_poi_fused__native_batch_norm_legit_no_training_cat_relu_31,"ax",@progbits
	.align	128
        .global         triton_poi_fused__native_batch_norm_legit_no_training_cat_relu_31
        .type           triton_poi_fused__native_batch_norm_legit_no_training_cat_relu_31,@function
        .size           triton_poi_fused__native_batch_norm_legit_no_training_cat_relu_31,(.L_x_1 - triton_poi_fused__native_batch_norm_legit_no_training_cat_relu_31)
        .other          triton_poi_fused__native_batch_norm_legit_no_training_cat_relu_31,@"STO_CUDA_ENTRY STV_DEFAULT"
triton_poi_fused__native_batch_norm_legit_no_training_cat_relu_31:
.text.triton_poi_fused__native_batch_norm_legit_no_training_cat_relu_31:
[----:B------:R-:W0:Y:S01]  /*0000*/  LDC R1, c[0x0][0x28] ;  /* 0x00000a00ff017b82 */ /* 0x000e220000000800 */
[----:B------:R-:W1:Y:S07]  /*0010*/  S2R R0, SR_TID.X ;  /* 0x0000000000007919 */ /* 0x000e6e0000002100 */
[----:B------:R-:W2:Y:S01]  /*0020*/  LDC.64 R8, c[0x0][0x228] ;  /* 0x00008a00ff087b82 */ /* 0x000ea20000000a00 */
[----:B------:R-:W-:Y:S01]  /*0030*/  ULDC.64 UR4, c[0x0][0x208] ;  /* 0x0000820000047ab9 */ /* 0x000fe20000000a00 */
[----:B------:R-:W-:Y:S01]  /*0040*/  ULDC.64 UR6, c[0x0][0x218] ;  /* 0x0000860000067ab9 */ /* 0x000fe20000000a00 */
[----:B------:R-:W3:Y:S05]  /*0050*/  S2R R3, SR_CTAID.X ;  /* 0x0000000000037919 */ /* 0x000eea0000002500 */
[----:B------:R-:W4:Y:S01]  /*0060*/  LDC.64 R10, c[0x0][0x210] ;  /* 0x00008400ff0a7b82 */ /* 0x000f220000000a00 */
[----:B-1----:R-:W-:-:S05]  /*0070*/  LOP3.LUT R0, R0, 0x7f, RZ, 0xc0, !PT ;  /* 0x0000007f00007812 */ /* 0x002fca00078ec0ff */
[----:B---3--:R-:W-:-:S05]  /*0080*/  IMAD R0, R3, 0x80, R0 ;  /* 0x0000008003007824 */ /* 0x008fca00078e0200 */
[----:B------:R-:W-:Y:S02]  /*0090*/  SHF.R.S32.HI R3, RZ, 0x1f, R0 ;  /* 0x0000001fff037819 */ /* 0x000fe40000011400 */
[----:B------:R-:W-:Y:S02]  /*00a0*/  ISETP.GE.AND P0, PT, R0, 0x4800, PT ;  /* 0x000048000000780c */ /* 0x000fe40003f06270 */
[----:B------:R-:W-:-:S04]  /*00b0*/  LEA.HI R6, R3, R0, RZ, 0x4 ;  /* 0x0000000003067211 */ /* 0x000fc800078f20ff */
[----:B------:R-:W-:-:S05]  /*00c0*/  SHF.R.S32.HI R3, RZ, 0x4, R6 ;  /* 0x00000004ff037819 */ /* 0x000fca0000011406 */
[----:B------:R-:W-:-:S05]  /*00d0*/  IMAD.HI R2, R3, 0x38e38e39, RZ ;  /* 0x38e38e3903027827 */ /* 0x000fca00078e02ff */
[----:B------:R-:W-:-:S04]  /*00e0*/  SHF.R.U32.HI R5, RZ, 0x1f, R2 ;  /* 0x0000001fff057819 */ /* 0x000fc80000011602 */
[----:B------:R-:W-:-:S05]  /*00f0*/  LEA.HI.SX32 R2, R2, R5, 0x1a ;  /* 0x0000000502027211 */ /* 0x000fca00078fd2ff */
[----:B------:R-:W-:Y:S02]  /*0100*/  IMAD R3, R2, -0x120, R3 ;  /* 0xfffffee002037824 */ /* 0x000fe400078e0203 */
[----:B------:R-:W-:Y:S02]  /*0110*/  IMAD.MOV.U32 R2, RZ, RZ, RZ ;  /* 0x000000ffff027224 */ /* 0x000fe400078e00ff */
[----:B--2---:R-:W-:-:S05]  /*0120*/  IMAD.WIDE R8, R3, 0x4, R8 ;  /* 0x0000000403087825 */ /* 0x004fca00078e0208 */
[----:B------:R1:W2:Y:S01]  /*0130*/  @!P0 LDG.E.EL R2, desc[UR4][R8.64] ;  /* 0x0000000408028981 */ /* 0x0002a2000c2e1900 */
[----:B------:R-:W-:Y:S01]  /*0140*/  IMAD.HI R4, R0, 0x38e38e39, RZ ;  /* 0x38e38e3900047827 */ /* 0x000fe200078e02ff */
[----:B------:R-:W-:Y:S02]  /*0150*/  LOP3.LUT R13, R6, 0xfffffff0, RZ, 0xc0, !PT ;  /* 0xfffffff0060d7812 */ /* 0x000fe400078ec0ff */
[----:B------:R-:W-:Y:S01]  /*0160*/  ISETP.GE.AND P1, PT, R3, 0x100, PT ;  /* 0x000001000300780c */ /* 0x000fe20003f26270 */
[----:B------:R-:W3:Y:S01]  /*0170*/  LDC.64 R6, c[0x0][0x230] ;  /* 0x00008c00ff067b82 */ /* 0x000ee20000000a00 */
[----:B------:R-:W-:Y:S01]  /*0180*/  SHF.R.U32.HI R5, RZ, 0x1f, R4 ;  /* 0x0000001fff057819 */ /* 0x000fe20000011604 */
[C---:B------:R-:W-:Y:S01]  /*0190*/  IMAD.IADD R13, R0.reuse, 0x1, -R13 ;  /* 0x00000001000d7824 */ /* 0x040fe200078e0a0d */
[----:B------:R-:W-:Y:S02]  /*01a0*/  ISETP.LT.AND P2, PT, R0, 0x4800, !P1 ;  /* 0x000048000000780c */ /* 0x000fe40004f41270 */
[----:B------:R-:W-:-:S02]  /*01b0*/  LEA.HI.SX32 R15, R4, R5, 0x16 ;  /* 0x00000005040f7211 */ /* 0x000fc400078fb2ff */
[----:B------:R-:W-:Y:S01]  /*01c0*/  ISETP.GT.AND P3, PT, R3, 0xff, !P0 ;  /* 0x000000ff0300780c */ /* 0x000fe20004764270 */
[----:B------:R-:W5:Y:S02]  /*01d0*/  LDC.64 R4, c[0x0][0x220] ;  /* 0x00008800ff047b82 */ /* 0x000f640000000a00 */
[----:B------:R-:W-:-:S04]  /*01e0*/  IMAD R12, R15, -0x1200, R0 ;  /* 0xffffee000f0c7824 */ /* 0x000fc800078e0200 */
[----:B------:R-:W-:Y:S01]  /*01f0*/  IMAD R17, R15, 0x1000, R12 ;  /* 0x000010000f117824 */ /* 0x000fe200078e020c */
[----:B------:R-:W-:Y:S01]  /*0200*/  SHF.L.U32 R12, R3, 0x4, RZ ;  /* 0x00000004030c7819 */ /* 0x000fe200000006ff */
[----:B------:R-:W-:Y:S01]  /*0210*/  IMAD.SHL.U32 R15, R15, 0x200, RZ ;  /* 0x000002000f0f7824 */ /* 0x000fe200078e00ff */
[----:B-1----:R-:W1:Y:S04]  /*0220*/  LDC.64 R8, c[0x0][0x238] ;  /* 0x00008e00ff087b82 */ /* 0x002e680000000a00 */
[--C-:B------:R-:W-:Y:S02]  /*0230*/  IADD3 R18, P4, P5, R12, R13, R15.reuse ;  /* 0x0000000d0c127210 */ /* 0x100fe40007d9e00f */
[----:B------:R-:W-:Y:S01]  /*0240*/  SHF.R.S32.HI R19, RZ, 0x1f, R15 ;  /* 0x0000001fff137819 */ /* 0x000fe2000001140f */
[----:B----4-:R-:W-:Y:S01]  /*0250*/  IMAD.WIDE R14, R17, 0x4, R10 ;  /* 0x00000004110e7825 */ /* 0x010fe200078e020a */
[----:B------:R-:W-:-:S02]  /*0260*/  SHF.R.S32.HI R13, RZ, 0x1f, R13 ;  /* 0x0000001fff0d7819 */ /* 0x000fc4000001140d */
[----:B------:R-:W-:Y:S02]  /*0270*/  CS2R R10, SRZ ;  /* 0x00000000000a7805 */ /* 0x000fe4000001ff00 */
[----:B------:R-:W-:-:S04]  /*0280*/  SHF.R.S32.HI R12, RZ, 0x1f, R12 ;  /* 0x0000001fff0c7819 */ /* 0x000fc8000001140c */
[----:B------:R-:W-:Y:S01]  /*0290*/  IADD3.X R13, R12, R13, R19, P4, P5 ;  /* 0x0000000d0c0d7210 */ /* 0x000fe200027ea413 */
[----:B------:R-:W-:Y:S01]  /*02a0*/  IMAD.MOV.U32 R12, RZ, RZ, RZ ;  /* 0x000000ffff0c7224 */ /* 0x000fe200078e00ff */
[----:B------:R-:W-:-:S04]  /*02b0*/  LEA R16, P4, R18, UR6, 0x2 ;  /* 0x0000000612107c11 */ /* 0x000fc8000f8810ff */
[----:B------:R-:W-:Y:S01]  /*02c0*/  LEA.HI.X R17, R18, UR7, R13, 0x2, P4 ;  /* 0x0000000712117c11 */ /* 0x000fe2000a0f140d */
[----:B------:R-:W4:Y:S01]  /*02d0*/  @P2 LDG.E R12, desc[UR4][R14.64] ;  /* 0x000000040e0c2981 */ /* 0x000f22000c1e1900 */
[----:B-----5:R-:W-:-:S03]  /*02e0*/  IMAD.WIDE R4, R3, 0x4, R4 ;  /* 0x0000000403047825 */ /* 0x020fc600078e0204 */
[----:B------:R-:W5:Y:S01]  /*02f0*/  @P3 LDG.E R10, desc[UR4][R16.64+-0x4000] ;  /* 0xffc00004100a3981 */ /* 0x000f62000c1e1900 */
[----:B------:R-:W-:Y:S01]  /*0300*/  HFMA2.MMA R18, -RZ, RZ, 0, 0 ;  /* 0x00000000ff127435 */ /* 0x000fe200000001ff */
[----:B------:R-:W-:Y:S02]  /*0310*/  IMAD.MOV.U32 R13, RZ, RZ, RZ ;  /* 0x000000ffff0d7224 */ /* 0x000fe400078e00ff */
[----:B------:R1:W5:Y:S01]  /*0320*/  @!P0 LDG.E.EL R11, desc[UR4][R4.64] ;  /* 0x00000004040b8981 */ /* 0x000362000c2e1900 */
[----:B---3--:R-:W-:-:S04]  /*0330*/  IMAD.WIDE R6, R3, 0x4, R6 ;  /* 0x0000000403067825 */ /* 0x008fc800078e0206 */
[----:B-1----:R-:W-:Y:S01]  /*0340*/  IMAD.WIDE R8, R3, 0x4, R8 ;  /* 0x0000000403087825 */ /* 0x002fe200078e0208 */
[----:B------:R1:W3:Y:S04]  /*0350*/  @!P0 LDG.E.EL R13, desc[UR4][R6.64] ;  /* 0x00000004060d8981 */ /* 0x0002e8000c2e1900 */
[----:B------:R-:W3:Y:S01]  /*0360*/  @!P0 LDG.E.EL R18, desc[UR4][R8.64] ;  /* 0x0000000408128981 */ /* 0x000ee2000c2e1900 */
[----:B0-----:R-:W0:Y:S02]  /*0370*/  LDC.64 R4, c[0x0][0x240] ;  /* 0x00009000ff047b82 */ /* 0x001e240000000a00 */
[----:B0-----:R-:W-:-:S04]  /*0380*/  IMAD.WIDE R4, R0, 0x4, R4 ;  /* 0x0000000400047825 */ /* 0x001fc800078e0204 */
[----:B--2---:R-:W-:Y:S01]  /*0390*/  FADD R14, R2, 9.9999997473787516356e-06 ;  /* 0x3727c5ac020e7421 */ /* 0x004fe20000000000 */
[----:B------:R-:W-:-:S03]  /*03a0*/  IMAD.MOV.U32 R2, RZ, RZ, 0x3e800000 ;  /* 0x3e800000ff027424 */ /* 0x000fc600078e00ff */
[----:B------:R-:W0:Y:S02]  /*03b0*/  MUFU.SQRT R15, R14 ;  /* 0x0000000e000f7308 */ /* 0x000e240000002000 */
[C---:B0-----:R-:W-:Y:S02]  /*03c0*/  FSETP.GT.AND P4, PT, R15.reuse, 8.50705917302346158658e+37, PT ;  /* 0x7e8000000f00780b */ /* 0x041fe40003f84000 */
[C---:B------:R-:W-:Y:S02]  /*03d0*/  FSETP.GEU.AND P5, PT, R15.reuse, 1.175494350822287508e-38, PT ;  /* 0x008000000f00780b */ /* 0x040fe40003fae000 */
[----:B-1----:R-:W-:Y:S02]  /*03e0*/  FSEL R6, R2, 1, P4 ;  /* 0x3f80000002067808 */ /* 0x002fe40002000000 */
[----:B------:R-:W0:Y:S07]  /*03f0*/  LDC.64 R2, c[0x0][0x248] ;  /* 0x00009200ff027b82 */ /* 0x000e2e0000000a00 */
[----:B------:R-:W-:-:S02]  /*0400*/  @P4 FMUL R15, R15, 0.25 ;  /* 0x3e8000000f0f4820 */ /* 0x000fc40000400000 */
[----:B------:R-:W-:Y:S02]  /*0410*/  @!P5 FMUL R6, R6, 16777216 ;  /* 0x4b8000000606d820 */ /* 0x000fe40000400000 */
[----:B------:R-:W-:-:S06]  /*0420*/  @!P5 FMUL R15, R15, 16777216 ;  /* 0x4b8000000f0fd820 */ /* 0x000fcc0000400000 */
[----:B------:R-:W1:Y:S01]  /*0430*/  MUFU.RCP R15, R15 ;  /* 0x0000000f000f7308 */ /* 0x000e620000001000 */
[----:B----4-:R-:W-:Y:S02]  /*0440*/  SEL R12, R12, RZ, P2 ;  /* 0x000000ff0c0c7207 */ /* 0x010fe40001000000 */
[----:B-----5:R-:W-:Y:S01]  /*0450*/  @P1 SEL R12, R10, RZ, P3 ;  /* 0x000000ff0a0c1207 */ /* 0x020fe20001800000 */
[----:B0-----:R-:W-:-:S04]  /*0460*/  IMAD.WIDE R2, R0, 0x4, R2 ;  /* 0x0000000400027825 */ /* 0x001fc800078e0202 */
[----:B------:R-:W-:Y:S01]  /*0470*/  FADD R11, R12, -R11 ;  /* 0x8000000b0c0b7221 */ /* 0x000fe20000000000 */
[----:B------:R0:W-:Y:S01]  /*0480*/  @!P0 STG.E desc[UR4][R4.64], R12 ;  /* 0x0000000c04008986 */ /* 0x0001e2000c101904 */
[----:B-1----:R-:W-:-:S04]  /*0490*/  FMUL R6, R15, R6 ;  /* 0x000000060f067220 */ /* 0x002fc80000400000 */
[----:B------:R-:W-:-:S04]  /*04a0*/  FMUL R11, R11, R6 ;  /* 0x000000060b0b7220 */ /* 0x000fc80000400000 */
[----:B---3--:R-:W-:-:S05]  /*04b0*/  FFMA R11, R11, R13, R18 ;  /* 0x0000000d0b0b7223 */ /* 0x008fca0000000012 */
[----:B------:R-:W-:-:S04]  /*04c0*/  FSETP.GEU.AND P1, PT, R11, RZ, PT ;  /* 0x000000ff0b00720b */ /* 0x000fc80003f2e000 */
[----:B------:R-:W-:Y:S01]  /*04d0*/  FSEL R11, R11, RZ, P1 ;  /* 0x000000ff0b0b7208 */ /* 0x000fe20000800000 */
[----:B0-----:R-:W-:Y:S08]  /*04e0*/  @P0 EXIT ;  /* 0x000000000000094d */ /* 0x001ff00003800000 */
[----:B------:R-:W-:Y:S01]  /*04f0*/  STG.E desc[UR4][R2.64], R11 ;  /* 0x0000000b02007986 */ /* 0x000fe2000c101904 */
[----:B------:R-:W-:Y:S05]  /*0500*/  EXIT ;  /* 0x000000000000794d */ /* 0x000fea0003800000 */
.L_x_0:
[----:B------:R-:W-:-:S00]  /*0510*/  BRA `(.L_x_0) ;  /* 0xfffffffc00fc7947 */ /* 0x000fc0000383ffff */
[----:B------:R-:W-:-:S00]  /*0520*/  NOP ;  /* 0x0000000000007918 */ /* 0x000fc00000000000 */
        /* <DEDUP_REMOVED lines=13> */
.L_x_1:


//--------------------- .nv.global.init           --------------------------
	.section	.nv.global.init,"aw",@progbits
.nv.global.init:
	.type		_$_str,@object
	.size		_$_str,(_$_str_$_2 - _$_str)
_$_str:
        /*0000*/ 	.byte	0x5f, 0x5f, 0x43, 0x55, 0x44, 0x41, 0x5f, 0x46, 0x54, 0x5a, 0x00
	.type		_$_str_$_2,@object
	.size		_$_str_$_2,(.L_1 - _$_str_$_2)
_$_str_$_2:
        /*000b*/ 	.byte	0x5f, 0x5f, 0x43, 0x55, 0x44, 0x41, 0x5f, 0x50, 0x52, 0x45, 0x43, 0x5f, 0x53, 0x51, 0x52, 0x54
        /*001b*/ 	.byte	0x00
.L_1:


//--------------------- .nv.constant0.triton_poi_fused__native_batch_norm_legit_no_training_cat_relu_31 --------------------------
	.section	.nv.constant0.triton_poi_fused__native_batch_norm_legit_no_training_cat_relu_31,"a",@progbits
	.sectionflags	@""
	.align	4
.nv.constant0.triton_poi_fused__native_batch_norm_legit_no_training_cat_relu_31:
	.zero		596
